//
// Generated by NVIDIA NVVM Compiler
//
// Compiler Build ID: CL-36424714
// Cuda compilation tools, release 13.0, V13.0.88
// Based on NVVM 20.0.0
//

.version 9.0
.target sm_100
.address_size 64

	// .globl	_Z14buildHistogramPiS_
// _ZZ13inclusiveScanPiS_E4temp has been demoted

.visible .entry _Z14buildHistogramPiS_(
	.param .u64 .ptr .align 1 _Z14buildHistogramPiS__param_0,
	.param .u64 .ptr .align 1 _Z14buildHistogramPiS__param_1
)
{
	.reg .b32 	%r<4>;
	.reg .b64 	%rd<9>;

	ld.param.u64 	%rd1, [_Z14buildHistogramPiS__param_0];
	ld.param.u64 	%rd2, [_Z14buildHistogramPiS__param_1];
	cvta.to.global.u64 	%rd3, %rd2;
	cvta.to.global.u64 	%rd4, %rd1;
	mov.u32 	%r1, %tid.x;
	mul.wide.u32 	%rd5, %r1, 4;
	add.s64 	%rd6, %rd4, %rd5;
	ld.global.u32 	%r2, [%rd6];
	mul.wide.s32 	%rd7, %r2, 4;
	add.s64 	%rd8, %rd3, %rd7;
	atom.global.add.u32 	%r3, [%rd8], 1;
	ret;

}
	// .globl	_Z13inclusiveScanPiS_
.visible .entry _Z13inclusiveScanPiS_(
	.param .u64 .ptr .align 1 _Z13inclusiveScanPiS__param_0,
	.param .u64 .ptr .align 1 _Z13inclusiveScanPiS__param_1
)
{
	.reg .pred 	%p<3>;
	.reg .b32 	%r<19>;
	.reg .b64 	%rd<9>;
	// demoted variable
	.shared .align 4 .b8 _ZZ13inclusiveScanPiS_E4temp[16];
	ld.param.u64 	%rd2, [_Z13inclusiveScanPiS__param_0];
	ld.param.u64 	%rd1, [_Z13inclusiveScanPiS__param_1];
	cvta.to.global.u64 	%rd3, %rd2;
	mov.u32 	%r1, %tid.x;
	mul.wide.u32 	%rd4, %r1, 4;
	add.s64 	%rd5, %rd3, %rd4;
	ld.global.u32 	%r8, [%rd5];
	shl.b32 	%r9, %r1, 2;
	mov.u32 	%r10, _ZZ13inclusiveScanPiS_E4temp;
	add.s32 	%r2, %r10, %r9;
	st.shared.u32 	[%r2], %r8;
	bar.sync 	0;
	setp.eq.s32 	%p1, %r1, 0;
	mov.b32 	%r17, 0;
	@%p1 bra 	$L__BB1_2;
	ld.shared.u32 	%r17, [%r2+-4];
$L__BB1_2:
	bar.sync 	0;
	ld.shared.u32 	%r12, [%r2];
	add.s32 	%r13, %r12, %r17;
	st.shared.u32 	[%r2], %r13;
	bar.sync 	0;
	setp.lt.u32 	%p2, %r1, 2;
	mov.b32 	%r18, 0;
	@%p2 bra 	$L__BB1_4;
	ld.shared.u32 	%r18, [%r2+-8];
$L__BB1_4:
	bar.sync 	0;
	ld.shared.u32 	%r14, [%r2];
	add.s32 	%r15, %r14, %r18;
	st.shared.u32 	[%r2], %r15;
	bar.sync 	0;
	cvta.to.global.u64 	%rd6, %rd1;
	ld.shared.u32 	%r16, [%r2];
	add.s64 	%rd8, %rd6, %rd4;
	st.global.u32 	[%rd8], %r16;
	ret;

}


// ===== COMPILED SASS (sm_100) =====

	.target	sm_100

	.elftype	@"ET_EXEC"


//--------------------- .note.nv.tkinfo           --------------------------
	.section	.note.nv.tkinfo,"",@"SHT_NOTE"
	.sectionflags	@"SHF_NOTE_NV_TKINFO"
	.tkinfo
        /*0018*/ 	.word	0x00000002
        /*0030*/ 	.string	""
        /*0030*/ 	.string	"ptxas"
        /*0030*/ 	.string	"Cuda compilation tools, release 13.0, V13.0.88"
        /*0030*/ 	.string	"Build cuda_13.0.r13.0/compiler.36424714_0"
        /*0030*/ 	.string	"-arch sm_100 -m 64 "



//--------------------- .note.nv.cuinfo           --------------------------
	.section	.note.nv.cuinfo,"",@"SHT_NOTE"
	.sectionflags	@"SHF_NOTE_NV_CUINFO"
        /*0018*/ 	.short	0x0002
        /*001a*/ 	.short	0x0064
        /*001c*/ 	.short	0x0082
	.zero		2


//--------------------- .nv.info                  --------------------------
	.section	.nv.info,"",@"SHT_CUDA_INFO"
	.align	4


	//----- nvinfo : EIATTR_REGCOUNT
	.align		4
        /*0000*/ 	.byte	0x04, 0x2f
        /*0002*/ 	.short	(.L_1 - .L_0)
	.align		4
.L_0:
        /*0004*/ 	.word	index@(_Z14buildHistogramPiS_)
        /*0008*/ 	.word	0x0000000a


	//----- nvinfo : EIATTR_FRAME_SIZE
	.align		4
.L_1:
        /*000c*/ 	.byte	0x04, 0x11
        /*000e*/ 	.short	(.L_3 - .L_2)
	.align		4
.L_2:
        /*0010*/ 	.word	index@(_Z14buildHistogramPiS_)
        /*0014*/ 	.word	0x00000000


	//----- nvinfo : EIATTR_REGCOUNT
	.align		4
.L_3:
        /*0018*/ 	.byte	0x04, 0x2f
        /*001a*/ 	.short	(.L_5 - .L_4)
	.align		4
.L_4:
        /*001c*/ 	.word	index@(_Z13inclusiveScanPiS_)
        /*0020*/ 	.word	0x0000000c


	//----- nvinfo : EIATTR_FRAME_SIZE
	.align		4
.L_5:
        /*0024*/ 	.byte	0x04, 0x11
        /*0026*/ 	.short	(.L_7 - .L_6)
	.align		4
.L_6:
        /*0028*/ 	.word	index@(_Z13inclusiveScanPiS_)
        /*002c*/ 	.word	0x00000000


	//----- nvinfo : EIATTR_MIN_STACK_SIZE
	.align		4
.L_7:
        /*0030*/ 	.byte	0x04, 0x12
        /*0032*/ 	.short	(.L_9 - .L_8)
	.align		4
.L_8:
        /*0034*/ 	.word	index@(_Z13inclusiveScanPiS_)
        /*0038*/ 	.word	0x00000000


	//----- nvinfo : EIATTR_MIN_STACK_SIZE
	.align		4
.L_9:
        /*003c*/ 	.byte	0x04, 0x12
        /*003e*/ 	.short	(.L_11 - .L_10)
	.align		4
.L_10:
        /*0040*/ 	.word	index@(_Z14buildHistogramPiS_)
        /*0044*/ 	.word	0x00000000
.L_11:


//--------------------- .nv.compat                --------------------------
	.section	.nv.compat,"",@"SHT_CUDA_COMPAT_INFO"
	.align	4
        /*0000*/ 	.byte	0x02, 0x09, 0x00, 0x00, 0x02, 0x02, 0x01, 0x00, 0x02, 0x05, 0x05, 0x00, 0x03, 0x07, 0x01, 0x01
        /*0010*/ 	.byte	0x02, 0x03, 0x00, 0x00, 0x02, 0x06, 0x01, 0x00, 0x04, 0x0b, 0x08, 0x00, 0x09, 0x00, 0x00, 0x00
        /*0020*/ 	.byte	0x00, 0x00, 0x00, 0x00


//--------------------- .nv.info._Z13inclusiveScanPiS_ --------------------------
	.section	.nv.info._Z13inclusiveScanPiS_,"",@"SHT_CUDA_INFO"
	.sectionflags	@""
	.align	4


	//----- nvinfo : EIATTR_CUDA_API_VERSION
	.align		4
        /*0000*/ 	.byte	0x04, 0x37
        /*0002*/ 	.short	(.L_13 - .L_12)
.L_12:
        /*0004*/ 	.word	0x00000082


	//----- nvinfo : EIATTR_KPARAM_INFO
	.align		4
.L_13:
        /*0008*/ 	.byte	0x04, 0x17
        /*000a*/ 	.short	(.L_15 - .L_14)
.L_14:
        /*000c*/ 	.word	0x00000000
        /*0010*/ 	.short	0x0001
        /*0012*/ 	.short	0x0008
        /*0014*/ 	.byte	0x00, 0xf5, 0x21, 0x00


	//----- nvinfo : EIATTR_KPARAM_INFO
	.align		4
.L_15:
        /*0018*/ 	.byte	0x04, 0x17
        /*001a*/ 	.short	(.L_17 - .L_16)
.L_16:
        /*001c*/ 	.word	0x00000000
        /*0020*/ 	.short	0x0000
        /*0022*/ 	.short	0x0000
        /*0024*/ 	.byte	0x00, 0xf5, 0x21, 0x00


	//----- nvinfo : EIATTR_SPARSE_MMA_MASK
	.align		4
.L_17:
        /*0028*/ 	.byte	0x03, 0x50
        /*002a*/ 	.short	0x0000


	//----- nvinfo : EIATTR_MAXREG_COUNT
	.align		4
        /*002c*/ 	.byte	0x03, 0x1b
        /*002e*/ 	.short	0x00ff


	//----- nvinfo : EIATTR_NUM_BARRIERS
	.align		4
        /*0030*/ 	.byte	0x02, 0x4c
        /*0032*/ 	.byte	0x01
	.zero		1


	//----- nvinfo : EIATTR_MERCURY_ISA_VERSION
	.align		4
        /*0034*/ 	.byte	0x03, 0x5f
        /*0036*/ 	.short	0x0101


	//----- nvinfo : EIATTR_VRC_CTA_INIT_COUNT
	.align		4
        /*0038*/ 	.byte	0x02, 0x4a
	.zero		1
	.zero		1


	//----- nvinfo : EIATTR_EXIT_INSTR_OFFSETS
	.align		4
        /*003c*/ 	.byte	0x04, 0x1c
        /*003e*/ 	.short	(.L_19 - .L_18)


	//   ....[0]....
.L_18:
        /*0040*/ 	.word	0x00000200


	//----- nvinfo : EIATTR_CBANK_PARAM_SIZE
	.align		4
.L_19:
        /*0044*/ 	.byte	0x03, 0x19
        /*0046*/ 	.short	0x0010


	//----- nvinfo : EIATTR_PARAM_CBANK
	.align		4
        /*0048*/ 	.byte	0x04, 0x0a
        /*004a*/ 	.short	(.L_21 - .L_20)
	.align		4
.L_20:
        /*004c*/ 	.word	index@(.nv.constant0._Z13inclusiveScanPiS_)
        /*0050*/ 	.short	0x0380
        /*0052*/ 	.short	0x0010


	//----- nvinfo : EIATTR_SW_WAR
	.align		4
.L_21:
        /*0054*/ 	.byte	0x04, 0x36
        /*0056*/ 	.short	(.L_23 - .L_22)
.L_22:
        /*0058*/ 	.word	0x00000008
.L_23:


//--------------------- .nv.info._Z14buildHistogramPiS_ --------------------------
	.section	.nv.info._Z14buildHistogramPiS_,"",@"SHT_CUDA_INFO"
	.sectionflags	@""
	.align	4


	//----- nvinfo : EIATTR_CUDA_API_VERSION
	.align		4
        /*0000*/ 	.byte	0x04, 0x37
        /*0002*/ 	.short	(.L_25 - .L_24)
.L_24:
        /*0004*/ 	.word	0x00000082


	//----- nvinfo : EIATTR_KPARAM_INFO
	.align		4
.L_25:
        /*0008*/ 	.byte	0x04, 0x17
        /*000a*/ 	.short	(.L_27 - .L_26)
.L_26:
        /*000c*/ 	.word	0x00000000
        /*0010*/ 	.short	0x0001
        /*0012*/ 	.short	0x0008
        /*0014*/ 	.byte	0x00, 0xf5, 0x21, 0x00


	//----- nvinfo : EIATTR_KPARAM_INFO
	.align		4
.L_27:
        /*0018*/ 	.byte	0x04, 0x17
        /*001a*/ 	.short	(.L_29 - .L_28)
.L_28:
        /*001c*/ 	.word	0x00000000
        /*0020*/ 	.short	0x0000
        /*0022*/ 	.short	0x0000
        /*0024*/ 	.byte	0x00, 0xf5, 0x21, 0x00


	//----- nvinfo : EIATTR_SPARSE_MMA_MASK
	.align		4
.L_29:
        /*0028*/ 	.byte	0x03, 0x50
        /*002a*/ 	.short	0x0000


	//----- nvinfo : EIATTR_MAXREG_COUNT
	.align		4
        /*002c*/ 	.byte	0x03, 0x1b
        /*002e*/ 	.short	0x00ff


	//----- nvinfo : EIATTR_MERCURY_ISA_VERSION
	.align		4
        /*0030*/ 	.byte	0x03, 0x5f
        /*0032*/ 	.short	0x0101


	//----- nvinfo : EIATTR_VRC_CTA_INIT_COUNT
	.align		4
        /*0034*/ 	.byte	0x02, 0x4a
	.zero		1
	.zero		1


	//----- nvinfo : EIATTR_EXIT_INSTR_OFFSETS
	.align		4
        /*0038*/ 	.byte	0x04, 0x1c
        /*003a*/ 	.short	(.L_31 - .L_30)


	//   ....[0]....
.L_30:
        /*003c*/ 	.word	0x000000a0


	//----- nvinfo : EIATTR_CBANK_PARAM_SIZE
	.align		4
.L_31:
        /*0040*/ 	.byte	0x03, 0x19
        /*0042*/ 	.short	0x0010


	//----- nvinfo : EIATTR_PARAM_CBANK
	.align		4
        /*0044*/ 	.byte	0x04, 0x0a
        /*0046*/ 	.short	(.L_33 - .L_32)
	.align		4
.L_32:
        /*0048*/ 	.word	index@(.nv.constant0._Z14buildHistogramPiS_)
        /*004c*/ 	.short	0x0380
        /*004e*/ 	.short	0x0010


	//----- nvinfo : EIATTR_SW_WAR
	.align		4
.L_33:
        /*0050*/ 	.byte	0x04, 0x36
        /*0052*/ 	.short	(.L_35 - .L_34)
.L_34:
        /*0054*/ 	.word	0x00000008
.L_35:


//--------------------- .nv.callgraph             --------------------------
	.section	.nv.callgraph,"",@"SHT_CUDA_CALLGRAPH"
	.align	4
	.sectionentsize	8
	.align		4
        /*0000*/ 	.word	0x00000000
	.align		4
        /*0004*/ 	.word	0xffffffff
	.align		4
        /*0008*/ 	.word	0x00000000
	.align		4
        /*000c*/ 	.word	0xfffffffe
	.align		4
        /*0010*/ 	.word	0x00000000
	.align		4
        /*0014*/ 	.word	0xfffffffd
	.align		4
        /*0018*/ 	.word	0x00000000
	.align		4
        /*001c*/ 	.word	0xfffffffc


//--------------------- .text._Z13inclusiveScanPiS_ --------------------------
	.section	.text._Z13inclusiveScanPiS_,"ax",@progbits
	.align	128
        .global         _Z13inclusiveScanPiS_
        .type           _Z13inclusiveScanPiS_,@function
        .size           _Z13inclusiveScanPiS_,(.L_x_2 - _Z13inclusiveScanPiS_)
        .other          _Z13inclusiveScanPiS_,@"STO_CUDA_ENTRY STV_DEFAULT"
_Z13inclusiveScanPiS_:
.text._Z13inclusiveScanPiS_:
[----:B------:R-:W-:Y:S01]  /*0000*/  LDC R1, c[0x0][0x37c] ;  /* 0x0000df00ff017b82 */ /* 0x000fe20000000800 */
[----:B------:R-:W0:Y:S07]  /*0010*/  S2R R9, SR_TID.X ;  /* 0x0000000000097919 */ /* 0x000e2e0000002100 */
[----:B------:R-:W0:Y:S01]  /*0020*/  LDC.64 R2, c[0x0][0x380] ;  /* 0x0000e000ff027b82 */ /* 0x000e220000000a00 */
[----:B------:R-:W1:Y:S01]  /*0030*/  LDCU.64 UR6, c[0x0][0x358] ;  /* 0x00006b00ff0677ac */ /* 0x000e620008000a00 */
[----:B0-----:R-:W-:-:S06]  /*0040*/  IMAD.WIDE.U32 R2, R9, 0x4, R2 ;  /* 0x0000000409027825 */ /* 0x001fcc00078e0002 */
[----:B-1----:R-:W2:Y:S01]  /*0050*/  LDG.E R2, desc[UR6][R2.64] ;  /* 0x0000000602027981 */ /* 0x002ea2000c1e1900 */
[----:B------:R-:W0:Y:S01]  /*0060*/  S2UR UR5, SR_CgaCtaId ;  /* 0x00000000000579c3 */ /* 0x000e220000008800 */
[----:B------:R-:W-:Y:S01]  /*0070*/  UMOV UR4, 0x400 ;  /* 0x0000040000047882 */ /* 0x000fe20000000000 */
[----:B------:R-:W-:Y:S01]  /*0080*/  ISETP.NE.AND P0, PT, R9, RZ, PT ;  /* 0x000000ff0900720c */ /* 0x000fe20003f05270 */
[----:B------:R-:W-:Y:S01]  /*0090*/  IMAD.MOV.U32 R0, RZ, RZ, RZ ;  /* 0x000000ffff007224 */ /* 0x000fe200078e00ff */
[----:B0-----:R-:W-:-:S06]  /*00a0*/  ULEA UR4, UR5, UR4, 0x18 ;  /* 0x0000000405047291 */ /* 0x001fcc000f8ec0ff */
[----:B------:R-:W-:-:S05]  /*00b0*/  LEA R5, R9, UR4, 0x2 ;  /* 0x0000000409057c11 */ /* 0x000fca000f8e10ff */
[----:B--2---:R-:W-:Y:S01]  /*00c0*/  STS [R5], R2 ;  /* 0x0000000205007388 */ /* 0x004fe20000000800 */
[----:B------:R-:W-:Y:S06]  /*00d0*/  BAR.SYNC.DEFER_BLOCKING 0x0 ;  /* 0x0000000000007b1d */ /* 0x000fec0000010000 */
[----:B------:R-:W-:Y:S02]  /*00e0*/  @P0 LDS R0, [R5+-0x4] ;  /* 0xfffffc0005000984 */ /* 0x000fe40000000800 */
[----:B------:R-:W-:Y:S01]  /*00f0*/  BAR.SYNC.DEFER_BLOCKING 0x0 ;  /* 0x0000000000007b1d */ /* 0x000fe20000010000 */
[----:B------:R-:W-:-:S05]  /*0100*/  ISETP.GE.U32.AND P0, PT, R9, 0x2, PT ;  /* 0x000000020900780c */ /* 0x000fca0003f06070 */
[----:B------:R-:W0:Y:S02]  /*0110*/  LDS R3, [R5] ;  /* 0x0000000005037984 */ /* 0x000e240000000800 */
[----:B0-----:R-:W-:Y:S02]  /*0120*/  IMAD.IADD R0, R3, 0x1, R0 ;  /* 0x0000000103007824 */ /* 0x001fe400078e0200 */
[----:B------:R-:W-:-:S03]  /*0130*/  HFMA2 R3, -RZ, RZ, 0, 0 ;  /* 0x00000000ff037431 */ /* 0x000fc600000001ff */
[----:B------:R-:W-:Y:S01]  /*0140*/  STS [R5], R0 ;  /* 0x0000000005007388 */ /* 0x000fe20000000800 */
[----:B------:R-:W-:Y:S06]  /*0150*/  BAR.SYNC.DEFER_BLOCKING 0x0 ;  /* 0x0000000000007b1d */ /* 0x000fec0000010000 */
[----:B------:R-:W-:Y:S02]  /*0160*/  @P0 LDS R3, [R5+-0x8] ;  /* 0xfffff80005030984 */ /* 0x000fe40000000800 */
[----:B------:R-:W-:Y:S06]  /*0170*/  BAR.SYNC.DEFER_BLOCKING 0x0 ;  /* 0x0000000000007b1d */ /* 0x000fec0000010000 */
[----:B------:R-:W0:Y:S02]  /*0180*/  LDS R2, [R5] ;  /* 0x0000000005027984 */ /* 0x000e240000000800 */
[----:B0-----:R-:W-:-:S02]  /*0190*/  IADD3 R4, PT, PT, R2, R3, RZ ;  /* 0x0000000302047210 */ /* 0x001fc40007ffe0ff */
[----:B------:R-:W0:Y:S03]  /*01a0*/  LDC.64 R2, c[0x0][0x388] ;  /* 0x0000e200ff027b82 */ /* 0x000e260000000a00 */
[----:B------:R-:W-:Y:S05]  /*01b0*/  STS [R5], R4 ;  /* 0x0000000405007388 */ /* 0x000fea0000000800 */
[----:B------:R-:W-:Y:S01]  /*01c0*/  BAR.SYNC.DEFER_BLOCKING 0x0 ;  /* 0x0000000000007b1d */ /* 0x000fe20000010000 */
[----:B0-----:R-:W-:-:S05]  /*01d0*/  IMAD.WIDE.U32 R2, R9, 0x4, R2 ;  /* 0x0000000409027825 */ /* 0x001fca00078e0002 */
[----:B------:R-:W0:Y:S04]  /*01e0*/  LDS R7, [R5] ;  /* 0x0000000005077984 */ /* 0x000e280000000800 */
[----:B0-----:R-:W-:Y:S01]  /*01f0*/  STG.E desc[UR6][R2.64], R7 ;  /* 0x0000000702007986 */ /* 0x001fe2000c101906 */
[----:B------:R-:W-:Y:S05]  /*0200*/  EXIT ;  /* 0x000000000000794d */ /* 0x000fea0003800000 */
.L_x_0:
[----:B------:R-:W-:-:S00]  /*0210*/  BRA `(.L_x_0) ;  /* 0xfffffffc00fc7947 */ /* 0x000fc0000383ffff */
[----:B------:R-:W-:-:S00]  /*0220*/  NOP ;  /* 0x0000000000007918 */ /* 0x000fc00000000000 */
        /* <DEDUP_REMOVED lines=13> */
.L_x_2:


//--------------------- .text._Z14buildHistogramPiS_ --------------------------
	.section	.text._Z14buildHistogramPiS_,"ax",@progbits
	.align	128
        .global         _Z14buildHistogramPiS_
        .type           _Z14buildHistogramPiS_,@function
        .size           _Z14buildHistogramPiS_,(.L_x_3 - _Z14buildHistogramPiS_)
        .other          _Z14buildHistogramPiS_,@"STO_CUDA_ENTRY STV_DEFAULT"
_Z14buildHistogramPiS_:
.text._Z14buildHistogramPiS_:
[----:B------:R-:W-:Y:S01]  /*0000*/  LDC R1, c[0x0][0x37c] ;  /* 0x0000df00ff017b82 */ /* 0x000fe20000000800 */
[----:B------:R-:W0:Y:S07]  /*0010*/  S2R R5, SR_TID.X ;  /* 0x0000000000057919 */ /* 0x000e2e0000002100 */
[----:B------:R-:W0:Y:S01]  /*0020*/  LDC.64 R2, c[0x0][0x380] ;  /* 0x0000e000ff027b82 */ /* 0x000e220000000a00 */
[----:B------:R-:W1:Y:S01]  /*0030*/  LDCU.64 UR4, c[0x0][0x358] ;  /* 0x00006b00ff0477ac */ /* 0x000e620008000a00 */
[----:B0-----:R-:W-:-:S06]  /*0040*/  IMAD.WIDE.U32 R2, R5, 0x4, R2 ;  /* 0x0000000405027825 */ /* 0x001fcc00078e0002 */
[----:B------:R-:W0:Y:S01]  /*0050*/  LDC.64 R4, c[0x0][0x388] ;  /* 0x0000e200ff047b82 */ /* 0x000e220000000a00 */
[----:B-1----:R-:W0:Y:S01]  /*0060*/  LDG.E R3, desc[UR4][R2.64] ;  /* 0x0000000402037981 */ /* 0x002e22000c1e1900 */
[----:B------:R-:W-:Y:S02]  /*0070*/  HFMA2 R7, -RZ, RZ, 0, 5.9604644775390625e-08 ;  /* 0x00000001ff077431 */ /* 0x000fe400000001ff */
[----:B0-----:R-:W-:-:S05]  /*0080*/  IMAD.WIDE R4, R3, 0x4, R4 ;  /* 0x0000000403047825 */ /* 0x001fca00078e0204 */
[----:B------:R-:W-:Y:S01]  /*0090*/  REDG.E.ADD.STRONG.GPU desc[UR4][R4.64], R7 ;  /* 0x000000070400798e */ /* 0x000fe2000c12e104 */
[----:B------:R-:W-:Y:S05]  /*00a0*/  EXIT ;  /* 0x000000000000794d */ /* 0x000fea0003800000 */
.L_x_1:
        /* <DEDUP_REMOVED lines=13> */
.L_x_3:


//--------------------- .nv.shared._Z13inclusiveScanPiS_ --------------------------
	.section	.nv.shared._Z13inclusiveScanPiS_,"aw",@nobits
	.sectionflags	@""
	.align	4
.nv.shared._Z13inclusiveScanPiS_:
	.zero		1040


//--------------------- .nv.shared.reserved.0     --------------------------
	.section	.nv.shared.reserved.0,"aw",@nobits
	.weak		__nv_reservedSMEM_offset_0_alias
	.size		__nv_reservedSMEM_offset_0_alias, 0, 64
	.other		__nv_reservedSMEM_offset_0_alias,@"STO_CUDA_RESERVED_SHARED STV_DEFAULT"
__nv_reservedSMEM_offset_0_alias:
	.zero		0
	.zero		64


//--------------------- .nv.constant0._Z13inclusiveScanPiS_ --------------------------
	.section	.nv.constant0._Z13inclusiveScanPiS_,"a",@progbits
	.sectionflags	@""
	.align	4
.nv.constant0._Z13inclusiveScanPiS_:
	.zero		912


//--------------------- .nv.constant0._Z14buildHistogramPiS_ --------------------------
	.section	.nv.constant0._Z14buildHistogramPiS_,"a",@progbits
	.sectionflags	@""
	.align	4
.nv.constant0._Z14buildHistogramPiS_:
	.zero		912


//--------------------- SYMBOLS --------------------------

	.type		.nv.reservedSmem.offset0,@object
	.size		.nv.reservedSmem.offset0,0x4
	.type		.nv.reservedSmem.cap,@object
	.size		.nv.reservedSmem.cap,0x4
